	.headerflags	@"EF_CUDA_TEXMODE_UNIFIED EF_CUDA_64BIT_ADDRESS EF_CUDA_SM86 EF_CUDA_VIRTUAL_SM(EF_CUDA_SM86)"
	.elftype	@"ET_EXEC"


//--------------------- .nv.info                  --------------------------
	.section	.nv.info,"",@"SHT_CUDA_INFO"
	.align	4


	//----- nvinfo : EIATTR_REGCOUNT
	.align		4
        /*0000*/ 	.byte	0x04, 0x2f
        /*0002*/ 	.short	(.L_1 - .L_0)
	.align		4
.L_0:
        /*0004*/ 	.word	index@(triton_poi_fused__to_copy_mul_13)
        /*0008*/ 	.word	0x00000010


	//----- nvinfo : EIATTR_MIN_STACK_SIZE
	.align		4
.L_1:
        /*000c*/ 	.byte	0x04, 0x12
        /*000e*/ 	.short	(.L_3 - .L_2)
	.align		4
.L_2:
        /*0010*/ 	.word	index@(triton_poi_fused__to_copy_mul_13)
        /*0014*/ 	.word	0x00000000


	//----- nvinfo : EIATTR_FRAME_SIZE
	.align		4
.L_3:
        /*0018*/ 	.byte	0x04, 0x11
        /*001a*/ 	.short	(.L_5 - .L_4)
	.align		4
.L_4:
        /*001c*/ 	.word	index@(triton_poi_fused__to_copy_mul_13)
        /*0020*/ 	.word	0x00000000


	//----- nvinfo : EIATTR_MIN_STACK_SIZE
	.align		4
.L_5:
        /*0024*/ 	.byte	0x04, 0x12
        /*0026*/ 	.short	(.L_7 - .L_6)
	.align		4
.L_6:
        /*0028*/ 	.word	index@(triton_poi_fused__to_copy_mul_13)
        /*002c*/ 	.word	0x00000000
.L_7:


//--------------------- .nv.info.triton_poi_fused__to_copy_mul_13 --------------------------
	.section	.nv.info.triton_poi_fused__to_copy_mul_13,"",@"SHT_CUDA_INFO"
	.sectionflags	@""
	.align	4


	//----- nvinfo : EIATTR_CUDA_API_VERSION
	.align		4
        /*0000*/ 	.byte	0x04, 0x37
        /*0002*/ 	.short	(.L_9 - .L_8)
.L_8:
        /*0004*/ 	.word	0x0000007c


	//----- nvinfo : EIATTR_SW2861232_WAR
	.align		4
.L_9:
        /*0008*/ 	.byte	0x01, 0x35
	.zero		2


	//----- nvinfo : EIATTR_PARAM_CBANK
	.align		4
        /*000c*/ 	.byte	0x04, 0x0a
        /*000e*/ 	.short	(.L_11 - .L_10)
	.align		4
.L_10:
        /*0010*/ 	.word	index@(.nv.constant0.triton_poi_fused__to_copy_mul_13)
        /*0014*/ 	.short	0x0160
        /*0016*/ 	.short	0x0030


	//----- nvinfo : EIATTR_CBANK_PARAM_SIZE
	.align		4
.L_11:
        /*0018*/ 	.byte	0x03, 0x19
        /*001a*/ 	.short	0x0030


	//----- nvinfo : EIATTR_KPARAM_INFO
	.align		4
        /*001c*/ 	.byte	0x04, 0x17
        /*001e*/ 	.short	(.L_13 - .L_12)
.L_12:
        /*0020*/ 	.word	0x00000000
        /*0024*/ 	.short	0x0005
        /*0026*/ 	.short	0x0028
        /*0028*/ 	.byte	0x00, 0xf4, 0x21, 0x00


	//----- nvinfo : EIATTR_KPARAM_INFO
	.align		4
.L_13:
        /*002c*/ 	.byte	0x04, 0x17
        /*002e*/ 	.short	(.L_15 - .L_14)
.L_14:
        /*0030*/ 	.word	0x00000000
        /*0034*/ 	.short	0x0004
        /*0036*/ 	.short	0x0020
        /*0038*/ 	.byte	0x00, 0xf0, 0x11, 0x00


	//----- nvinfo : EIATTR_KPARAM_INFO
	.align		4
.L_15:
        /*003c*/ 	.byte	0x04, 0x17
        /*003e*/ 	.short	(.L_17 - .L_16)
.L_16:
        /*0040*/ 	.word	0x00000000
        /*0044*/ 	.short	0x0003
        /*0046*/ 	.short	0x0018
        /*0048*/ 	.byte	0x00, 0xf4, 0x21, 0x00


	//----- nvinfo : EIATTR_KPARAM_INFO
	.align		4
.L_17:
        /*004c*/ 	.byte	0x04, 0x17
        /*004e*/ 	.short	(.L_19 - .L_18)
.L_18:
        /*0050*/ 	.word	0x00000000
        /*0054*/ 	.short	0x0002
        /*0056*/ 	.short	0x0010
        /*0058*/ 	.byte	0x00, 0xf4, 0x21, 0x00


	//----- nvinfo : EIATTR_KPARAM_INFO
	.align		4
.L_19:
        /*005c*/ 	.byte	0x04, 0x17
        /*005e*/ 	.short	(.L_21 - .L_20)
.L_20:
        /*0060*/ 	.word	0x00000000
        /*0064*/ 	.short	0x0001
        /*0066*/ 	.short	0x0008
        /*0068*/ 	.byte	0x00, 0xf4, 0x21, 0x00


	//----- nvinfo : EIATTR_KPARAM_INFO
	.align		4
.L_21:
        /*006c*/ 	.byte	0x04, 0x17
        /*006e*/ 	.short	(.L_23 - .L_22)
.L_22:
        /*0070*/ 	.word	0x00000000
        /*0074*/ 	.short	0x0000
        /*0076*/ 	.short	0x0000
        /*0078*/ 	.byte	0x00, 0xf4, 0x21, 0x00


	//----- nvinfo : EIATTR_MAXREG_COUNT
	.align		4
.L_23:
        /*007c*/ 	.byte	0x03, 0x1b
        /*007e*/ 	.short	0x00ff


	//----- nvinfo : EIATTR_EXIT_INSTR_OFFSETS
	.align		4
        /*0080*/ 	.byte	0x04, 0x1c
        /*0082*/ 	.short	(.L_25 - .L_24)


	//   ....[0]....
.L_24:
        /*0084*/ 	.word	0x000002e0


	//----- nvinfo : EIATTR_REQNTID
	.align		4
.L_25:
        /*0088*/ 	.byte	0x04, 0x10
        /*008a*/ 	.short	(.L_27 - .L_26)
.L_26:
        /*008c*/ 	.word	0x00000100
        /*0090*/ 	.word	0x00000001
        /*0094*/ 	.word	0x00000001
.L_27:


//--------------------- .nv.callgraph             --------------------------
	.section	.nv.callgraph,"",@"SHT_CUDA_CALLGRAPH"
	.align	4
	.sectionentsize	8
	.align		4
        /*0000*/ 	.word	0x00000000
	.align		4
        /*0004*/ 	.word	0xffffffff
	.align		4
        /*0008*/ 	.word	0x00000000
	.align		4
        /*000c*/ 	.word	0xfffffffe
	.align		4
        /*0010*/ 	.word	0x00000000
	.align		4
        /*0014*/ 	.word	0xfffffffd
	.align		4
        /*0018*/ 	.word	0x00000000
	.align		4
        /*001c*/ 	.word	0xfffffffc


//--------------------- .nv.rel.action            --------------------------
	.section	.nv.rel.action,"",@"SHT_CUDA_RELOCINFO"
	.align	8
	.sectionentsize	8
        /*0000*/ 	.byte	0x73, 0x00, 0x00, 0x00, 0x00, 0x00, 0x00, 0x00, 0x00, 0x00, 0x00, 0x11, 0x25, 0x00, 0x05, 0x36


//--------------------- .nv.constant0.triton_poi_fused__to_copy_mul_13 --------------------------
	.section	.nv.constant0.triton_poi_fused__to_copy_mul_13,"a",@progbits
	.sectionflags	@""
	.align	4
.nv.constant0.triton_poi_fused__to_copy_mul_13:
	.zero		400


//--------------------- .text.triton_poi_fused__to_copy_mul_13 --------------------------
	.section	.text.triton_poi_fused__to_copy_mul_13,"ax",@progbits
	.sectioninfo	@"SHI_REGISTERS=16"
	.align	128
        .global         triton_poi_fused__to_copy_mul_13
        .type           triton_poi_fused__to_copy_mul_13,@function
        .size           triton_poi_fused__to_copy_mul_13,(.L_x_1 - triton_poi_fused__to_copy_mul_13)
        .other          triton_poi_fused__to_copy_mul_13,@"STO_CUDA_ENTRY STV_DEFAULT"
triton_poi_fused__to_copy_mul_13:
.text.triton_poi_fused__to_copy_mul_13:
[----:B------:R-:W-:Y:S02]  /*0000*/  IMAD.MOV.U32 R1, RZ, RZ, c[0x0][0x28] ;  /* 0x00000a00ff017624 */ /* 0x000fe400078e00ff */
[----:B------:R-:W0:Y:S01]  /*0010*/  S2R R0, SR_TID.X ;  /* 0x0000000000007919 */ /* 0x000e220000002100 */
[----:B------:R-:W-:Y:S01]  /*0020*/  MOV R13, 0x2 ;  /* 0x00000002000d7802 */ /* 0x000fe20000000f00 */
[----:B------:R-:W-:Y:S02]  /*0030*/  ULDC.64 UR4, c[0x0][0x118] ;  /* 0x0000460000047ab9 */ /* 0x000fe40000000a00 */
[----:B------:R-:W1:Y:S01]  /*0040*/  S2R R3, SR_CTAID.X ;  /* 0x0000000000037919 */ /* 0x000e620000002500 */
[----:B0-----:R-:W-:Y:S01]  /*0050*/  IMAD.SHL.U32 R0, R0, 0x2, RZ ;  /* 0x0000000200007824 */ /* 0x001fe200078e00ff */
[----:B-1----:R-:W-:-:S04]  /*0060*/  SHF.R.S32.HI R2, RZ, 0x16, R3 ;  /* 0x00000016ff027819 */ /* 0x002fc80000011403 */
[----:B------:R-:W-:-:S04]  /*0070*/  LOP3.LUT R0, R0, 0x1fe, RZ, 0xc0, !PT ;  /* 0x000001fe00007812 */ /* 0x000fc800078ec0ff */
[----:B------:R-:W-:Y:S02]  /*0080*/  LEA R0, R3, R0, 0x9 ;  /* 0x0000000003007211 */ /* 0x000fe400078e48ff */
[----:B------:R-:W-:-:S03]  /*0090*/  SGXT R3, R2, 0x1 ;  /* 0x000000010203781a */ /* 0x000fc60000000200 */
[----:B------:R-:W-:Y:S01]  /*00a0*/  IMAD.HI R2, R0, 0x2aaaaaab, RZ ;  /* 0x2aaaaaab00027827 */ /* 0x000fe200078e02ff */
[----:B------:R-:W-:-:S04]  /*00b0*/  LEA.HI R4, R3, R0, RZ, 0x6 ;  /* 0x0000000003047211 */ /* 0x000fc800078f30ff */
[----:B------:R-:W-:Y:S02]  /*00c0*/  SHF.R.U32.HI R3, RZ, 0x1f, R2 ;  /* 0x0000001fff037819 */ /* 0x000fe40000011602 */
[----:B------:R-:W-:Y:S02]  /*00d0*/  SHF.R.S32.HI R6, RZ, 0x6, R4 ;  /* 0x00000006ff067819 */ /* 0x000fe40000011404 */
[CC--:B------:R-:W-:Y:S02]  /*00e0*/  LEA.HI.SX32 R5, R2.reuse, R3.reuse, 0x19 ;  /* 0x0000000302057211 */ /* 0x0c0fe400078fcaff */
[----:B------:R-:W-:Y:S01]  /*00f0*/  LEA.HI.SX32 R3, R2, R3, 0xd ;  /* 0x0000000302037211 */ /* 0x000fe200078f6aff */
[----:B------:R-:W-:Y:S01]  /*0100*/  IMAD.HI R7, R6, 0x2aaaaaab, RZ ;  /* 0x2aaaaaab06077827 */ /* 0x000fe200078e02ff */
[----:B------:R-:W-:-:S03]  /*0110*/  SHF.R.S32.HI R8, RZ, 0x1f, R5 ;  /* 0x0000001fff087819 */ /* 0x000fc60000011405 */
[----:B------:R-:W-:Y:S01]  /*0120*/  IMAD R2, R5, 0x600, R0 ;  /* 0x0000060005027824 */ /* 0x000fe200078e0200 */
[----:B------:R-:W-:Y:S02]  /*0130*/  LEA.HI R9, R8, R5, RZ, 0xc ;  /* 0x0000000508097211 */ /* 0x000fe400078f60ff */
[----:B------:R-:W-:Y:S02]  /*0140*/  SHF.R.U32.HI R8, RZ, 0x1, R7 ;  /* 0x00000001ff087819 */ /* 0x000fe40000011607 */
[----:B------:R-:W-:Y:S02]  /*0150*/  LOP3.LUT R10, R9, 0xfffff000, RZ, 0xc0, !PT ;  /* 0xfffff000090a7812 */ /* 0x000fe400078ec0ff */
[----:B------:R-:W-:Y:S02]  /*0160*/  LEA.HI R7, R7, R8, RZ, 0x1 ;  /* 0x0000000807077211 */ /* 0x000fe400078f08ff */
[----:B------:R-:W-:Y:S01]  /*0170*/  MOV R8, 0x4 ;  /* 0x0000000400087802 */ /* 0x000fe20000000f00 */
[----:B------:R-:W-:Y:S01]  /*0180*/  IMAD.IADD R10, R5, 0x1, -R10 ;  /* 0x00000001050a7824 */ /* 0x000fe200078e0a0a */
[----:B------:R-:W-:Y:S01]  /*0190*/  LOP3.LUT R5, R4, 0xffffffc0, RZ, 0xc0, !PT ;  /* 0xffffffc004057812 */ /* 0x000fe200078ec0ff */
[----:B------:R-:W-:-:S02]  /*01a0*/  IMAD R7, R7, -0xc, R6 ;  /* 0xfffffff407077824 */ /* 0x000fc400078e0206 */
[----:B------:R-:W-:Y:S02]  /*01b0*/  IMAD R10, R3, 0xc000, R10 ;  /* 0x0000c000030a7824 */ /* 0x000fe400078e020a */
[----:B------:R-:W-:-:S04]  /*01c0*/  IMAD.WIDE R2, R2, R13, c[0x0][0x160] ;  /* 0x0000580002027625 */ /* 0x000fc800078e020d */
[----:B------:R-:W-:Y:S02]  /*01d0*/  IMAD R7, R7, 0x1000, R10 ;  /* 0x0000100007077824 */ /* 0x000fe400078e020a */
[----:B------:R-:W2:Y:S01]  /*01e0*/  LDG.E R2, [R2.64] ;  /* 0x0000000402027981 */ /* 0x000ea2000c1e1900 */
[----:B------:R-:W-:Y:S02]  /*01f0*/  IMAD.IADD R6, R0, 0x1, -R5 ;  /* 0x0000000100067824 */ /* 0x000fe400078e0a05 */
[----:B------:R-:W-:-:S04]  /*0200*/  IMAD.WIDE R4, R7, R8, c[0x0][0x168] ;  /* 0x00005a0007047625 */ /* 0x000fc800078e0208 */
[----:B------:R-:W-:Y:S02]  /*0210*/  IMAD.WIDE R6, R6, R8, c[0x0][0x170] ;  /* 0x00005c0006067625 */ /* 0x000fe400078e0208 */
[----:B------:R-:W3:Y:S04]  /*0220*/  LDG.E.EL R4, [R4.64] ;  /* 0x0000000404047981 */ /* 0x000ee8000c2e1900 */
[----:B------:R-:W4:Y:S01]  /*0230*/  LDG.E.EL.64 R6, [R6.64] ;  /* 0x0000000406067981 */ /* 0x000f22000c2e1b00 */
[C---:B--2---:R-:W-:Y:S02]  /*0240*/  PRMT R8, R2.reuse, 0x7632, R8 ;  /* 0x0000763202087816 */ /* 0x044fe40000000008 */
[----:B------:R-:W-:Y:S01]  /*0250*/  SHF.L.U32 R9, R2, 0x10, RZ ;  /* 0x0000001002097819 */ /* 0x000fe200000006ff */
[----:B------:R-:W-:-:S04]  /*0260*/  IMAD.WIDE R2, R0, R13, c[0x0][0x178] ;  /* 0x00005e0000027625 */ /* 0x000fc800078e020d */
[----:B------:R-:W-:Y:S01]  /*0270*/  IMAD.U32 R11, R8, 0x10000, RZ ;  /* 0x00010000080b7824 */ /* 0x000fe200078e00ff */
[----:B---3--:R-:W-:-:S03]  /*0280*/  FMUL R9, R4, R9 ;  /* 0x0000000904097220 */ /* 0x008fc60000400000 */
[----:B------:R-:W-:Y:S01]  /*0290*/  FMUL R8, R4, R11 ;  /* 0x0000000b04087220 */ /* 0x000fe20000400000 */
[----:B----4-:R-:W-:-:S03]  /*02a0*/  FMUL R9, R6, R9 ;  /* 0x0000000906097220 */ /* 0x010fc60000400000 */
[----:B------:R-:W-:-:S05]  /*02b0*/  FMUL R8, R7, R8 ;  /* 0x0000000807087220 */ /* 0x000fca0000400000 */
[----:B------:R-:W-:-:S05]  /*02c0*/  F2FP.BF16.PACK_AB R9, R8, R9 ;  /* 0x000000090809723e */ /* 0x000fca00000010ff */
[----:B------:R-:W-:Y:S01]  /*02d0*/  STG.E [R2.64], R9 ;  /* 0x0000000902007986 */ /* 0x000fe2000c101904 */
[----:B------:R-:W-:Y:S05]  /*02e0*/  EXIT ;  /* 0x000000000000794d */ /* 0x000fea0003800000 */
.L_x_0:
[----:B------:R-:W-:-:S00]  /*02f0*/  BRA `(.L_x_0) ;  /* 0xfffffff000007947 */ /* 0x000fc0000383ffff */
[----:B------:R-:W-:-:S00]  /*0300*/  NOP ;  /* 0x0000000000007918 */ /* 0x000fc00000000000 */
[----:B------:R-:W-:-:S00]  /*0310*/  NOP ;  /* 0x0000000000007918 */ /* 0x000fc00000000000 */
[----:B------:R-:W-:-:S00]  /*0320*/  NOP ;  /* 0x0000000000007918 */ /* 0x000fc00000000000 */
[----:B------:R-:W-:-:S00]  /*0330*/  NOP ;  /* 0x0000000000007918 */ /* 0x000fc00000000000 */
[----:B------:R-:W-:-:S00]  /*0340*/  NOP ;  /* 0x0000000000007918 */ /* 0x000fc00000000000 */
[----:B------:R-:W-:-:S00]  /*0350*/  NOP ;  /* 0x0000000000007918 */ /* 0x000fc00000000000 */
[----:B------:R-:W-:-:S00]  /*0360*/  NOP ;  /* 0x0000000000007918 */ /* 0x000fc00000000000 */
[----:B------:R-:W-:-:S00]  /*0370*/  NOP ;  /* 0x0000000000007918 */ /* 0x000fc00000000000 */
.L_x_1:
